//
// Generated by NVIDIA NVVM Compiler
//
// Compiler Build ID: CL-36424714
// Cuda compilation tools, release 13.0, V13.0.88
// Based on NVVM 20.0.0
//

.version 9.0
.target sm_100
.address_size 64

	// .globl	_Z6kernelP9cudaArray

.visible .entry _Z6kernelP9cudaArray(
	.param .u64 .ptr .align 1 _Z6kernelP9cudaArray_param_0
)
{


	ret;

}


// ===== COMPILED SASS (sm_100) =====

	.target	sm_100

	.elftype	@"ET_EXEC"


//--------------------- .note.nv.tkinfo           --------------------------
	.section	.note.nv.tkinfo,"",@"SHT_NOTE"
	.sectionflags	@"SHF_NOTE_NV_TKINFO"
	.tkinfo
        /*0018*/ 	.word	0x00000002
        /*0030*/ 	.string	""
        /*0030*/ 	.string	"ptxas"
        /*0030*/ 	.string	"Cuda compilation tools, release 13.0, V13.0.88"
        /*0030*/ 	.string	"Build cuda_13.0.r13.0/compiler.36424714_0"
        /*0030*/ 	.string	"-arch sm_100 -m 64 "



//--------------------- .note.nv.cuinfo           --------------------------
	.section	.note.nv.cuinfo,"",@"SHT_NOTE"
	.sectionflags	@"SHF_NOTE_NV_CUINFO"
        /*0018*/ 	.short	0x0002
        /*001a*/ 	.short	0x0064
        /*001c*/ 	.short	0x0082
	.zero		2


//--------------------- .nv.info                  --------------------------
	.section	.nv.info,"",@"SHT_CUDA_INFO"
	.align	4


	//----- nvinfo : EIATTR_REGCOUNT
	.align		4
        /*0000*/ 	.byte	0x04, 0x2f
        /*0002*/ 	.short	(.L_1 - .L_0)
	.align		4
.L_0:
        /*0004*/ 	.word	index@(_Z6kernelP9cudaArray)
        /*0008*/ 	.word	0x00000004


	//----- nvinfo : EIATTR_FRAME_SIZE
	.align		4
.L_1:
        /*000c*/ 	.byte	0x04, 0x11
        /*000e*/ 	.short	(.L_3 - .L_2)
	.align		4
.L_2:
        /*0010*/ 	.word	index@(_Z6kernelP9cudaArray)
        /*0014*/ 	.word	0x00000000


	//----- nvinfo : EIATTR_MIN_STACK_SIZE
	.align		4
.L_3:
        /*0018*/ 	.byte	0x04, 0x12
        /*001a*/ 	.short	(.L_5 - .L_4)
	.align		4
.L_4:
        /*001c*/ 	.word	index@(_Z6kernelP9cudaArray)
        /*0020*/ 	.word	0x00000000
.L_5:


//--------------------- .nv.compat                --------------------------
	.section	.nv.compat,"",@"SHT_CUDA_COMPAT_INFO"
	.align	4
        /*0000*/ 	.byte	0x02, 0x09, 0x00, 0x00, 0x02, 0x02, 0x01, 0x00, 0x02, 0x05, 0x05, 0x00, 0x03, 0x07, 0x01, 0x01
        /*0010*/ 	.byte	0x02, 0x03, 0x00, 0x00, 0x02, 0x06, 0x01, 0x00, 0x04, 0x0b, 0x08, 0x00, 0x09, 0x00, 0x00, 0x00
        /*0020*/ 	.byte	0x00, 0x00, 0x00, 0x00


//--------------------- .nv.info._Z6kernelP9cudaArray --------------------------
	.section	.nv.info._Z6kernelP9cudaArray,"",@"SHT_CUDA_INFO"
	.sectionflags	@""
	.align	4


	//----- nvinfo : EIATTR_CUDA_API_VERSION
	.align		4
        /*0000*/ 	.byte	0x04, 0x37
        /*0002*/ 	.short	(.L_7 - .L_6)
.L_6:
        /*0004*/ 	.word	0x00000082


	//----- nvinfo : EIATTR_KPARAM_INFO
	.align		4
.L_7:
        /*0008*/ 	.byte	0x04, 0x17
        /*000a*/ 	.short	(.L_9 - .L_8)
.L_8:
        /*000c*/ 	.word	0x00000000
        /*0010*/ 	.short	0x0000
        /*0012*/ 	.short	0x0000
        /*0014*/ 	.byte	0x00, 0xf5, 0x21, 0x00


	//----- nvinfo : EIATTR_SPARSE_MMA_MASK
	.align		4
.L_9:
        /*0018*/ 	.byte	0x03, 0x50
        /*001a*/ 	.short	0x0000


	//----- nvinfo : EIATTR_MAXREG_COUNT
	.align		4
        /*001c*/ 	.byte	0x03, 0x1b
        /*001e*/ 	.short	0x00ff


	//----- nvinfo : EIATTR_MERCURY_ISA_VERSION
	.align		4
        /*0020*/ 	.byte	0x03, 0x5f
        /*0022*/ 	.short	0x0101


	//----- nvinfo : EIATTR_VRC_CTA_INIT_COUNT
	.align		4
        /*0024*/ 	.byte	0x02, 0x4a
	.zero		1
	.zero		1


	//----- nvinfo : EIATTR_EXIT_INSTR_OFFSETS
	.align		4
        /*0028*/ 	.byte	0x04, 0x1c
        /*002a*/ 	.short	(.L_11 - .L_10)


	//   ....[0]....
.L_10:
        /*002c*/ 	.word	0x00000010


	//----- nvinfo : EIATTR_CBANK_PARAM_SIZE
	.align		4
.L_11:
        /*0030*/ 	.byte	0x03, 0x19
        /*0032*/ 	.short	0x0008


	//----- nvinfo : EIATTR_PARAM_CBANK
	.align		4
        /*0034*/ 	.byte	0x04, 0x0a
        /*0036*/ 	.short	(.L_13 - .L_12)
	.align		4
.L_12:
        /*0038*/ 	.word	index@(.nv.constant0._Z6kernelP9cudaArray)
        /*003c*/ 	.short	0x0380
        /*003e*/ 	.short	0x0008


	//----- nvinfo : EIATTR_SW_WAR
	.align		4
.L_13:
        /*0040*/ 	.byte	0x04, 0x36
        /*0042*/ 	.short	(.L_15 - .L_14)
.L_14:
        /*0044*/ 	.word	0x00000008
.L_15:


//--------------------- .nv.callgraph             --------------------------
	.section	.nv.callgraph,"",@"SHT_CUDA_CALLGRAPH"
	.align	4
	.sectionentsize	8
	.align		4
        /*0000*/ 	.word	0x00000000
	.align		4
        /*0004*/ 	.word	0xffffffff
	.align		4
        /*0008*/ 	.word	0x00000000
	.align		4
        /*000c*/ 	.word	0xfffffffe
	.align		4
        /*0010*/ 	.word	0x00000000
	.align		4
        /*0014*/ 	.word	0xfffffffd
	.align		4
        /*0018*/ 	.word	0x00000000
	.align		4
        /*001c*/ 	.word	0xfffffffc


//--------------------- .text._Z6kernelP9cudaArray --------------------------
	.section	.text._Z6kernelP9cudaArray,"ax",@progbits
	.align	128
        .global         _Z6kernelP9cudaArray
        .type           _Z6kernelP9cudaArray,@function
        .size           _Z6kernelP9cudaArray,(.L_x_1 - _Z6kernelP9cudaArray)
        .other          _Z6kernelP9cudaArray,@"STO_CUDA_ENTRY STV_DEFAULT"
_Z6kernelP9cudaArray:
.text._Z6kernelP9cudaArray:
[----:B------:R-:W-:Y:S01]  /*0000*/  LDC R1, c[0x0][0x37c] ;  /* 0x0000df00ff017b82 */ /* 0x000fe20000000800 */
[----:B------:R-:W-:Y:S05]  /*0010*/  EXIT ;  /* 0x000000000000794d */ /* 0x000fea0003800000 */
.L_x_0:
[----:B------:R-:W-:-:S00]  /*0020*/  BRA `(.L_x_0) ;  /* 0xfffffffc00fc7947 */ /* 0x000fc0000383ffff */
[----:B------:R-:W-:-:S00]  /*0030*/  NOP ;  /* 0x0000000000007918 */ /* 0x000fc00000000000 */
        /* <DEDUP_REMOVED lines=12> */
.L_x_1:


//--------------------- .nv.shared.reserved.0     --------------------------
	.section	.nv.shared.reserved.0,"aw",@nobits
	.weak		__nv_reservedSMEM_offset_0_alias
	.size		__nv_reservedSMEM_offset_0_alias, 0, 64
	.other		__nv_reservedSMEM_offset_0_alias,@"STO_CUDA_RESERVED_SHARED STV_DEFAULT"
__nv_reservedSMEM_offset_0_alias:
	.zero		0
	.zero		64


//--------------------- .nv.constant0._Z6kernelP9cudaArray --------------------------
	.section	.nv.constant0._Z6kernelP9cudaArray,"a",@progbits
	.sectionflags	@""
	.align	4
.nv.constant0._Z6kernelP9cudaArray:
	.zero		904


//--------------------- SYMBOLS --------------------------

	.type		.nv.reservedSmem.offset0,@object
	.size		.nv.reservedSmem.offset0,0x4
